	.headerflags	@"EF_CUDA_TEXMODE_UNIFIED EF_CUDA_64BIT_ADDRESS EF_CUDA_ACCELERATORS EF_CUDA_SM90 EF_CUDA_VIRTUAL_SM(EF_CUDA_SM90)"
	.elftype	@"ET_EXEC"


//--------------------- .nv.info                  --------------------------
	.section	.nv.info,"",@"SHT_CUDA_INFO"
	.align	4


	//----- nvinfo : EIATTR_REGCOUNT
	.align		4
        /*0000*/ 	.byte	0x04, 0x2f
        /*0002*/ 	.short	(.L_1 - .L_0)
	.align		4
.L_0:
        /*0004*/ 	.word	index@(triton_poi_fused_convolution_leaky_relu_1)
        /*0008*/ 	.word	0x0000000c


	//----- nvinfo : EIATTR_MIN_STACK_SIZE
	.align		4
.L_1:
        /*000c*/ 	.byte	0x04, 0x12
        /*000e*/ 	.short	(.L_3 - .L_2)
	.align		4
.L_2:
        /*0010*/ 	.word	index@(triton_poi_fused_convolution_leaky_relu_1)
        /*0014*/ 	.word	0x00000000


	//----- nvinfo : EIATTR_FRAME_SIZE
	.align		4
.L_3:
        /*0018*/ 	.byte	0x04, 0x11
        /*001a*/ 	.short	(.L_5 - .L_4)
	.align		4
.L_4:
        /*001c*/ 	.word	index@(triton_poi_fused_convolution_leaky_relu_1)
        /*0020*/ 	.word	0x00000000


	//----- nvinfo : EIATTR_MIN_STACK_SIZE
	.align		4
.L_5:
        /*0024*/ 	.byte	0x04, 0x12
        /*0026*/ 	.short	(.L_7 - .L_6)
	.align		4
.L_6:
        /*0028*/ 	.word	index@(triton_poi_fused_convolution_leaky_relu_1)
        /*002c*/ 	.word	0x00000000
.L_7:


//--------------------- .nv.info.triton_poi_fused_convolution_leaky_relu_1 --------------------------
	.section	.nv.info.triton_poi_fused_convolution_leaky_relu_1,"",@"SHT_CUDA_INFO"
	.sectionflags	@""
	.align	4


	//----- nvinfo : EIATTR_CUDA_API_VERSION
	.align		4
        /*0000*/ 	.byte	0x04, 0x37
        /*0002*/ 	.short	(.L_9 - .L_8)
.L_8:
        /*0004*/ 	.word	0x0000007c


	//----- nvinfo : EIATTR_KPARAM_INFO
	.align		4
.L_9:
        /*0008*/ 	.byte	0x04, 0x17
        /*000a*/ 	.short	(.L_11 - .L_10)
.L_10:
        /*000c*/ 	.word	0x00000000
        /*0010*/ 	.short	0x0002
        /*0012*/ 	.short	0x0010
        /*0014*/ 	.byte	0x00, 0xf0, 0x11, 0x00


	//----- nvinfo : EIATTR_KPARAM_INFO
	.align		4
.L_11:
        /*0018*/ 	.byte	0x04, 0x17
        /*001a*/ 	.short	(.L_13 - .L_12)
.L_12:
        /*001c*/ 	.word	0x00000000
        /*0020*/ 	.short	0x0001
        /*0022*/ 	.short	0x0008
        /*0024*/ 	.byte	0x00, 0xf4, 0x21, 0x00


	//----- nvinfo : EIATTR_KPARAM_INFO
	.align		4
.L_13:
        /*0028*/ 	.byte	0x04, 0x17
        /*002a*/ 	.short	(.L_15 - .L_14)
.L_14:
        /*002c*/ 	.word	0x00000000
        /*0030*/ 	.short	0x0000
        /*0032*/ 	.short	0x0000
        /*0034*/ 	.byte	0x00, 0xf4, 0x21, 0x00


	//----- nvinfo : EIATTR_SPARSE_MMA_MASK
	.align		4
.L_15:
        /*0038*/ 	.byte	0x03, 0x50
        /*003a*/ 	.short	0x0000


	//----- nvinfo : EIATTR_MAXREG_COUNT
	.align		4
        /*003c*/ 	.byte	0x03, 0x1b
        /*003e*/ 	.short	0x00ff


	//----- nvinfo : EIATTR_EXIT_INSTR_OFFSETS
	.align		4
        /*0040*/ 	.byte	0x04, 0x1c
        /*0042*/ 	.short	(.L_17 - .L_16)


	//   ....[0]....
.L_16:
        /*0044*/ 	.word	0x00000190


	//   ....[1]....
        /*0048*/ 	.word	0x000001b0


	//----- nvinfo : EIATTR_REQNTID
	.align		4
.L_17:
        /*004c*/ 	.byte	0x04, 0x10
        /*004e*/ 	.short	(.L_19 - .L_18)
.L_18:
        /*0050*/ 	.word	0x00000080
        /*0054*/ 	.word	0x00000001
        /*0058*/ 	.word	0x00000001


	//----- nvinfo : EIATTR_CBANK_PARAM_SIZE
	.align		4
.L_19:
        /*005c*/ 	.byte	0x03, 0x19
        /*005e*/ 	.short	0x0014


	//----- nvinfo : EIATTR_PARAM_CBANK
	.align		4
        /*0060*/ 	.byte	0x04, 0x0a
        /*0062*/ 	.short	(.L_21 - .L_20)
	.align		4
.L_20:
        /*0064*/ 	.word	index@(.nv.constant0.triton_poi_fused_convolution_leaky_relu_1)
        /*0068*/ 	.short	0x0210
        /*006a*/ 	.short	0x0014


	//----- nvinfo : EIATTR_SW_WAR
	.align		4
.L_21:
        /*006c*/ 	.byte	0x04, 0x36
        /*006e*/ 	.short	(.L_23 - .L_22)
.L_22:
        /*0070*/ 	.word	0x00000008
.L_23:


//--------------------- .nv.callgraph             --------------------------
	.section	.nv.callgraph,"",@"SHT_CUDA_CALLGRAPH"
	.align	4
	.sectionentsize	8
	.align		4
        /*0000*/ 	.word	0x00000000
	.align		4
        /*0004*/ 	.word	0xffffffff
	.align		4
        /*0008*/ 	.word	0x00000000
	.align		4
        /*000c*/ 	.word	0xfffffffe
	.align		4
        /*0010*/ 	.word	0x00000000
	.align		4
        /*0014*/ 	.word	0xfffffffd
	.align		4
        /*0018*/ 	.word	0x00000000
	.align		4
        /*001c*/ 	.word	0xfffffffc


//--------------------- .text.triton_poi_fused_convolution_leaky_relu_1 --------------------------
	.section	.text.triton_poi_fused_convolution_leaky_relu_1,"ax",@progbits
	.align	128
        .global         triton_poi_fused_convolution_leaky_relu_1
        .type           triton_poi_fused_convolution_leaky_relu_1,@function
        .size           triton_poi_fused_convolution_leaky_relu_1,(.L_x_1 - triton_poi_fused_convolution_leaky_relu_1)
        .other          triton_poi_fused_convolution_leaky_relu_1,@"STO_CUDA_ENTRY STV_DEFAULT"
triton_poi_fused_convolution_leaky_relu_1:
.text.triton_poi_fused_convolution_leaky_relu_1:
[----:B------:R-:W0:Y:S02]  /*0000*/  LDC R1, c[0x0][0x28] ;  /* 0x00000a00ff017b82 */ /* 0x000e240000000800 */
[----:B------:R-:W1:Y:S01]  /*0010*/  S2R R0, SR_TID.X ;  /* 0x0000000000007919 */ /* 0x000e620000002100 */
[----:B------:R-:W2:Y:S01]  /*0020*/  LDC.64 R2, c[0x0][0x210] ;  /* 0x00008400ff027b82 */ /* 0x000ea20000000a00 */
[----:B------:R-:W-:Y:S01]  /*0030*/  ULDC.64 UR4, c[0x0][0x208] ;  /* 0x0000820000047ab9 */ /* 0x000fe20000000a00 */
[----:B------:R-:W3:Y:S01]  /*0040*/  S2R R7, SR_CTAID.X ;  /* 0x0000000000077919 */ /* 0x000ee20000002500 */
[----:B-1----:R-:W-:Y:S02]  /*0050*/  LOP3.LUT R0, R0, 0x7f, RZ, 0xc0, !PT ;  /* 0x0000007f00007812 */ /* 0x002fe400078ec0ff */
[----:B---3--:R-:W-:-:S03]  /*0060*/  SHF.R.S32.HI R4, RZ, 0x18, R7 ;  /* 0x00000018ff047819 */ /* 0x008fc60000011407 */
[----:B------:R-:W-:Y:S01]  /*0070*/  IMAD R7, R7, 0x80, R0 ;  /* 0x0000008007077824 */ /* 0x000fe200078e0200 */
[----:B------:R-:W-:-:S03]  /*0080*/  SGXT R0, R4, 0x1 ;  /* 0x000000010400781a */ /* 0x000fc60000000200 */
[C---:B--2---:R-:W-:Y:S01]  /*0090*/  IMAD.WIDE R2, R7.reuse, 0x4, R2 ;  /* 0x0000000407027825 */ /* 0x044fe200078e0202 */
[----:B------:R-:W1:Y:S01]  /*00a0*/  LDC.64 R4, c[0x0][0x218] ;  /* 0x00008600ff047b82 */ /* 0x000e620000000a00 */
[----:B------:R-:W-:Y:S02]  /*00b0*/  ISETP.GE.AND P1, PT, R7, 0x800, PT ;  /* 0x000008000700780c */ /* 0x000fe40003f26270 */
[----:B------:R-:W-:Y:S01]  /*00c0*/  LEA.HI R0, R0, R7, RZ, 0x4 ;  /* 0x0000000700007211 */ /* 0x000fe200078f20ff */
[----:B------:R-:W-:-:S03]  /*00d0*/  IMAD.MOV.U32 R7, RZ, RZ, RZ ;  /* 0x000000ffff077224 */ /* 0x000fc600078e00ff */
[----:B------:R-:W-:-:S04]  /*00e0*/  SHF.R.S32.HI R0, RZ, 0x4, R0 ;  /* 0x00000004ff007819 */ /* 0x000fc80000011400 */
[----:B------:R-:W-:-:S04]  /*00f0*/  LEA.HI R6, R0, R0, RZ, 0x5 ;  /* 0x0000000000067211 */ /* 0x000fc800078f28ff */
[----:B------:R-:W-:-:S05]  /*0100*/  LOP3.LUT R9, R6, 0xffffffe0, RZ, 0xc0, !PT ;  /* 0xffffffe006097812 */ /* 0x000fca00078ec0ff */
[----:B------:R-:W-:Y:S02]  /*0110*/  IMAD.IADD R9, R0, 0x1, -R9 ;  /* 0x0000000100097824 */ /* 0x000fe400078e0a09 */
[----:B------:R-:W-:Y:S02]  /*0120*/  IMAD.MOV.U32 R0, RZ, RZ, RZ ;  /* 0x000000ffff007224 */ /* 0x000fe400078e00ff */
[----:B-1----:R-:W-:-:S04]  /*0130*/  IMAD.WIDE R4, R9, 0x4, R4 ;  /* 0x0000000409047825 */ /* 0x002fc800078e0204 */
[----:B------:R-:W2:Y:S04]  /*0140*/  @!P1 LDG.E R0, desc[UR4][R2.64] ;  /* 0x0000000402009981 */ /* 0x000ea8000c1e1900 */
[----:B------:R-:W2:Y:S02]  /*0150*/  @!P1 LDG.E.EL R7, desc[UR4][R4.64] ;  /* 0x0000000404079981 */ /* 0x000ea4000c2e1900 */
[----:B--2---:R-:W-:Y:S01]  /*0160*/  FSETP.GT.AND P0, PT, R0, -R7, PT ;  /* 0x800000070000720b */ /* 0x004fe20003f04000 */
[----:B------:R-:W-:-:S12]  /*0170*/  FADD R7, R7, R0 ;  /* 0x0000000007077221 */ /* 0x000fd80000000000 */
[----:B------:R-:W-:Y:S01]  /*0180*/  @!P0 FMUL R7, R7, 0.20000000298023223877 ;  /* 0x3e4ccccd07078820 */ /* 0x000fe20000400000 */
[----:B------:R-:W-:Y:S06]  /*0190*/  @P1 EXIT ;  /* 0x000000000000194d */ /* 0x000fec0003800000 */
[----:B------:R-:W-:Y:S01]  /*01a0*/  STG.E desc[UR4][R2.64], R7 ;  /* 0x0000000702007986 */ /* 0x000fe2000c101904 */
[----:B------:R-:W-:Y:S05]  /*01b0*/  EXIT ;  /* 0x000000000000794d */ /* 0x000fea0003800000 */
.L_x_0:
[----:B------:R-:W-:-:S00]  /*01c0*/  BRA `(.L_x_0) ;  /* 0xfffffffc00fc7947 */ /* 0x000fc0000383ffff */
[----:B------:R-:W-:-:S00]  /*01d0*/  NOP ;  /* 0x0000000000007918 */ /* 0x000fc00000000000 */
        /* <DEDUP_REMOVED lines=10> */
.L_x_1:


//--------------------- .nv.constant0.triton_poi_fused_convolution_leaky_relu_1 --------------------------
	.section	.nv.constant0.triton_poi_fused_convolution_leaky_relu_1,"a",@progbits
	.sectionflags	@""
	.align	4
.nv.constant0.triton_poi_fused_convolution_leaky_relu_1:
	.zero		548
